	.headerflags	@"EF_CUDA_TEXMODE_UNIFIED EF_CUDA_64BIT_ADDRESS EF_CUDA_ACCELERATORS EF_CUDA_SM90 EF_CUDA_VIRTUAL_SM(EF_CUDA_SM90)"
	.elftype	@"ET_EXEC"


//--------------------- .nv.info                  --------------------------
	.section	.nv.info,"",@"SHT_CUDA_INFO"
	.align	4


	//----- nvinfo : EIATTR_REGCOUNT
	.align		4
        /*0000*/ 	.byte	0x04, 0x2f
        /*0002*/ 	.short	(.L_1 - .L_0)
	.align		4
.L_0:
        /*0004*/ 	.word	index@(triton_poi_fused_convolution_relu_threshold_backward_2)
        /*0008*/ 	.word	0x00000022


	//----- nvinfo : EIATTR_MIN_STACK_SIZE
	.align		4
.L_1:
        /*000c*/ 	.byte	0x04, 0x12
        /*000e*/ 	.short	(.L_3 - .L_2)
	.align		4
.L_2:
        /*0010*/ 	.word	index@(triton_poi_fused_convolution_relu_threshold_backward_2)
        /*0014*/ 	.word	0x00000000


	//----- nvinfo : EIATTR_FRAME_SIZE
	.align		4
.L_3:
        /*0018*/ 	.byte	0x04, 0x11
        /*001a*/ 	.short	(.L_5 - .L_4)
	.align		4
.L_4:
        /*001c*/ 	.word	index@(triton_poi_fused_convolution_relu_threshold_backward_2)
        /*0020*/ 	.word	0x00000000


	//----- nvinfo : EIATTR_MIN_STACK_SIZE
	.align		4
.L_5:
        /*0024*/ 	.byte	0x04, 0x12
        /*0026*/ 	.short	(.L_7 - .L_6)
	.align		4
.L_6:
        /*0028*/ 	.word	index@(triton_poi_fused_convolution_relu_threshold_backward_2)
        /*002c*/ 	.word	0x00000000
.L_7:


//--------------------- .nv.info.triton_poi_fused_convolution_relu_threshold_backward_2 --------------------------
	.section	.nv.info.triton_poi_fused_convolution_relu_threshold_backward_2,"",@"SHT_CUDA_INFO"
	.sectionflags	@""
	.align	4


	//----- nvinfo : EIATTR_CUDA_API_VERSION
	.align		4
        /*0000*/ 	.byte	0x04, 0x37
        /*0002*/ 	.short	(.L_9 - .L_8)
.L_8:
        /*0004*/ 	.word	0x0000007c


	//----- nvinfo : EIATTR_KPARAM_INFO
	.align		4
.L_9:
        /*0008*/ 	.byte	0x04, 0x17
        /*000a*/ 	.short	(.L_11 - .L_10)
.L_10:
        /*000c*/ 	.word	0x00000000
        /*0010*/ 	.short	0x0006
        /*0012*/ 	.short	0x002c
        /*0014*/ 	.byte	0x00, 0xf0, 0x11, 0x00


	//----- nvinfo : EIATTR_KPARAM_INFO
	.align		4
.L_11:
        /*0018*/ 	.byte	0x04, 0x17
        /*001a*/ 	.short	(.L_13 - .L_12)
.L_12:
        /*001c*/ 	.word	0x00000000
        /*0020*/ 	.short	0x0005
        /*0022*/ 	.short	0x0028
        /*0024*/ 	.byte	0x00, 0xf0, 0x11, 0x00


	//----- nvinfo : EIATTR_KPARAM_INFO
	.align		4
.L_13:
        /*0028*/ 	.byte	0x04, 0x17
        /*002a*/ 	.short	(.L_15 - .L_14)
.L_14:
        /*002c*/ 	.word	0x00000000
        /*0030*/ 	.short	0x0004
        /*0032*/ 	.short	0x0020
        /*0034*/ 	.byte	0x00, 0xf4, 0x21, 0x00


	//----- nvinfo : EIATTR_KPARAM_INFO
	.align		4
.L_15:
        /*0038*/ 	.byte	0x04, 0x17
        /*003a*/ 	.short	(.L_17 - .L_16)
.L_16:
        /*003c*/ 	.word	0x00000000
        /*0040*/ 	.short	0x0003
        /*0042*/ 	.short	0x0018
        /*0044*/ 	.byte	0x00, 0xf4, 0x21, 0x00


	//----- nvinfo : EIATTR_KPARAM_INFO
	.align		4
.L_17:
        /*0048*/ 	.byte	0x04, 0x17
        /*004a*/ 	.short	(.L_19 - .L_18)
.L_18:
        /*004c*/ 	.word	0x00000000
        /*0050*/ 	.short	0x0002
        /*0052*/ 	.short	0x0010
        /*0054*/ 	.byte	0x00, 0xf4, 0x21, 0x00


	//----- nvinfo : EIATTR_KPARAM_INFO
	.align		4
.L_19:
        /*0058*/ 	.byte	0x04, 0x17
        /*005a*/ 	.short	(.L_21 - .L_20)
.L_20:
        /*005c*/ 	.word	0x00000000
        /*0060*/ 	.short	0x0001
        /*0062*/ 	.short	0x0008
        /*0064*/ 	.byte	0x00, 0xf4, 0x21, 0x00


	//----- nvinfo : EIATTR_KPARAM_INFO
	.align		4
.L_21:
        /*0068*/ 	.byte	0x04, 0x17
        /*006a*/ 	.short	(.L_23 - .L_22)
.L_22:
        /*006c*/ 	.word	0x00000000
        /*0070*/ 	.short	0x0000
        /*0072*/ 	.short	0x0000
        /*0074*/ 	.byte	0x00, 0xf4, 0x21, 0x00


	//----- nvinfo : EIATTR_SPARSE_MMA_MASK
	.align		4
.L_23:
        /*0078*/ 	.byte	0x03, 0x50
        /*007a*/ 	.short	0x0000


	//----- nvinfo : EIATTR_MAXREG_COUNT
	.align		4
        /*007c*/ 	.byte	0x03, 0x1b
        /*007e*/ 	.short	0x00ff


	//----- nvinfo : EIATTR_EXIT_INSTR_OFFSETS
	.align		4
        /*0080*/ 	.byte	0x04, 0x1c
        /*0082*/ 	.short	(.L_25 - .L_24)


	//   ....[0]....
.L_24:
        /*0084*/ 	.word	0x00000a20


	//   ....[1]....
        /*0088*/ 	.word	0x00000a40


	//----- nvinfo : EIATTR_REQNTID
	.align		4
.L_25:
        /*008c*/ 	.byte	0x04, 0x10
        /*008e*/ 	.short	(.L_27 - .L_26)
.L_26:
        /*0090*/ 	.word	0x00000080
        /*0094*/ 	.word	0x00000001
        /*0098*/ 	.word	0x00000001


	//----- nvinfo : EIATTR_CBANK_PARAM_SIZE
	.align		4
.L_27:
        /*009c*/ 	.byte	0x03, 0x19
        /*009e*/ 	.short	0x0030


	//----- nvinfo : EIATTR_PARAM_CBANK
	.align		4
        /*00a0*/ 	.byte	0x04, 0x0a
        /*00a2*/ 	.short	(.L_29 - .L_28)
	.align		4
.L_28:
        /*00a4*/ 	.word	index@(.nv.constant0.triton_poi_fused_convolution_relu_threshold_backward_2)
        /*00a8*/ 	.short	0x0210
        /*00aa*/ 	.short	0x0030


	//----- nvinfo : EIATTR_SW_WAR
	.align		4
.L_29:
        /*00ac*/ 	.byte	0x04, 0x36
        /*00ae*/ 	.short	(.L_31 - .L_30)
.L_30:
        /*00b0*/ 	.word	0x00000008
.L_31:


//--------------------- .nv.callgraph             --------------------------
	.section	.nv.callgraph,"",@"SHT_CUDA_CALLGRAPH"
	.align	4
	.sectionentsize	8
	.align		4
        /*0000*/ 	.word	0x00000000
	.align		4
        /*0004*/ 	.word	0xffffffff
	.align		4
        /*0008*/ 	.word	0x00000000
	.align		4
        /*000c*/ 	.word	0xfffffffe
	.align		4
        /*0010*/ 	.word	0x00000000
	.align		4
        /*0014*/ 	.word	0xfffffffd
	.align		4
        /*0018*/ 	.word	0x00000000
	.align		4
        /*001c*/ 	.word	0xfffffffc


//--------------------- .text.triton_poi_fused_convolution_relu_threshold_backward_2 --------------------------
	.section	.text.triton_poi_fused_convolution_relu_threshold_backward_2,"ax",@progbits
	.sectionflags	@"SHF_BARRIERS=1"
	.align	128
        .global         triton_poi_fused_convolution_relu_threshold_backward_2
        .type           triton_poi_fused_convolution_relu_threshold_backward_2,@function
        .size           triton_poi_fused_convolution_relu_threshold_backward_2,(.L_x_1 - triton_poi_fused_convolution_relu_threshold_backward_2)
        .other          triton_poi_fused_convolution_relu_threshold_backward_2,@"STO_CUDA_ENTRY STV_DEFAULT"
triton_poi_fused_convolution_relu_threshold_backward_2:
.text.triton_poi_fused_convolution_relu_threshold_backward_2:
[----:B------:R-:W0:Y:S01]  /*0000*/  LDC R1, c[0x0][0x28] ;  /* 0x00000a00ff017b82 */ /* 0x000e220000000800 */
[----:B------:R-:W1:Y:S07]  /*0010*/  S2R R19, SR_CTAID.Y ;  /* 0x0000000000137919 */ /* 0x000e6e0000002600 */
[----:B------:R-:W2:Y:S01]  /*0020*/  LDC.64 R16, c[0x0][0x210] ;  /* 0x00008400ff107b82 */ /* 0x000ea20000000a00 */
[----:B------:R-:W-:Y:S02]  /*0030*/  CS2R R12, SRZ ;  /* 0x00000000000c7805 */ /* 0x000fe4000001ff00 */
[----:B------:R-:W-:Y:S01]  /*0040*/  CS2R R14, SRZ ;  /* 0x00000000000e7805 */ /* 0x000fe2000001ff00 */
[----:B------:R-:W3:Y:S01]  /*0050*/  S2R R20, SR_TID.X ;  /* 0x0000000000147919 */ /* 0x000ee20000002100 */
[----:B------:R-:W-:Y:S01]  /*0060*/  CS2R R6, SRZ ;  /* 0x0000000000067805 */ /* 0x000fe2000001ff00 */
[----:B------:R-:W-:Y:S01]  /*0070*/  ULDC.64 UR6, c[0x0][0x208] ;  /* 0x0000820000067ab9 */ /* 0x000fe20000000a00 */
[----:B------:R-:W4:Y:S01]  /*0080*/  S2R R22, SR_CTAID.X ;  /* 0x0000000000167919 */ /* 0x000f220000002500 */
[----:B------:R-:W-:-:S02]  /*0090*/  CS2R R8, SRZ ;  /* 0x0000000000087805 */ /* 0x000fc4000001ff00 */
[----:B------:R-:W-:Y:S01]  /*00a0*/  CS2R R10, SRZ ;  /* 0x00000000000a7805 */ /* 0x000fe2000001ff00 */
[----:B------:R-:W5:Y:S01]  /*00b0*/  S2UR UR5, SR_CgaCtaId ;  /* 0x00000000000579c3 */ /* 0x000f620000008800 */
[----:B------:R-:W-:-:S07]  /*00c0*/  UMOV UR4, 0x400 ;  /* 0x0000040000047882 */ /* 0x000fce0000000000 */
[----:B------:R-:W5:Y:S01]  /*00d0*/  LDC.64 R30, c[0x0][0x220] ;  /* 0x00008800ff1e7b82 */ /* 0x000f620000000a00 */
[----:B-1----:R-:W-:Y:S02]  /*00e0*/  IMAD.SHL.U32 R19, R19, 0x10, RZ ;  /* 0x0000001013137824 */ /* 0x002fe400078e00ff */
[----:B---3--:R-:W-:Y:S01]  /*00f0*/  IMAD.SHL.U32 R21, R20, 0x4, RZ ;  /* 0x0000000414157824 */ /* 0x008fe200078e00ff */
[----:B------:R-:W-:Y:S01]  /*0100*/  SHF.R.U32.HI R3, RZ, 0x2, R20 ;  /* 0x00000002ff037819 */ /* 0x000fe20000011614 */
[----:B----4-:R-:W-:-:S03]  /*0110*/  IMAD.SHL.U32 R22, R22, 0x40, RZ ;  /* 0x0000004016167824 */ /* 0x010fc600078e00ff */
[----:B------:R-:W-:Y:S02]  /*0120*/  LOP3.LUT R0, R19, 0xc, R21, 0xf8, !PT ;  /* 0x0000000c13007812 */ /* 0x000fe400078ef815 */
[----:B------:R-:W-:Y:S02]  /*0130*/  SGXT.U32 R3, R3, 0x5 ;  /* 0x000000050303781a */ /* 0x000fe40000000000 */
[----:B------:R-:W-:Y:S02]  /*0140*/  ISETP.GE.AND P0, PT, R0, 0x10, PT ;  /* 0x000000100000780c */ /* 0x000fe40003f06270 */
[----:B------:R-:W-:-:S05]  /*0150*/  LOP3.LUT R5, R22, R3, RZ, 0xfc, !PT ;  /* 0x0000000316057212 */ /* 0x000fca00078efcff */
[----:B------:R-:W-:Y:S01]  /*0160*/  IMAD R0, R0, 0x400, R5 ;  /* 0x0000040000007824 */ /* 0x000fe200078e0205 */
[----:B------:R-:W-:-:S03]  /*0170*/  CS2R R4, SRZ ;  /* 0x0000000000047805 */ /* 0x000fc6000001ff00 */
[----:B------:R-:W-:Y:S02]  /*0180*/  IMAD.SHL.U32 R0, R0, 0x4, RZ ;  /* 0x0000000400007824 */ /* 0x000fe400078e00ff */
[----:B------:R-:W1:Y:S02]  /*0190*/  @!P0 LDC.64 R24, c[0x0][0x218] ;  /* 0x00008600ff188b82 */ /* 0x000e640000000a00 */
[C---:B--2---:R-:W-:Y:S01]  /*01a0*/  IMAD.WIDE R26, R0.reuse, 0x4, R16 ;  /* 0x00000004001a7825 */ /* 0x044fe200078e0210 */
[----:B------:R-:W-:-:S04]  /*01b0*/  LOP3.LUT R2, R0, 0x80, RZ, 0xfc, !PT ;  /* 0x0000008000027812 */ /* 0x000fc800078efcff */
[----:B------:R-:W2:Y:S01]  /*01c0*/  @!P0 LDG.E.EL.128 R12, desc[UR6][R26.64] ;  /* 0x000000061a0c8981 */ /* 0x000ea2000c2e1d00 */
[----:B------:R-:W-:-:S05]  /*01d0*/  IMAD.WIDE R16, R2, 0x4, R16 ;  /* 0x0000000402107825 */ /* 0x000fca00078e0210 */
[----:B------:R-:W3:Y:S04]  /*01e0*/  @!P0 LDG.E.EL.128 R8, desc[UR6][R16.64] ;  /* 0x0000000610088981 */ /* 0x000ee8000c2e1d00 */
[----:B-1----:R1:W2:Y:S01]  /*01f0*/  @!P0 LDG.E.EL.128 R4, desc[UR6][R24.64] ;  /* 0x0000000618048981 */ /* 0x0022a2000c2e1d00 */
[----:B------:R-:W-:Y:S01]  /*0200*/  IMAD.SHL.U32 R18, R20, 0x100, RZ ;  /* 0x0000010014127824 */ /* 0x000fe200078e00ff */
[----:B-----5:R-:W-:-:S04]  /*0210*/  UPRMT UR4, UR5, 0x654, UR4 ;  /* 0x0000065405047896 */ /* 0x020fc80008000004 */
[----:B-1----:R-:W-:-:S04]  /*0220*/  LOP3.LUT R24, R18, 0x300, RZ, 0xc0, !PT ;  /* 0x0000030012187812 */ /* 0x002fc800078ec0ff */
[C---:B------:R-:W-:Y:S02]  /*0230*/  LOP3.LUT R23, R24.reuse, 0x40, RZ, 0xfc, !PT ;  /* 0x0000004018177812 */ /* 0x040fe400078efcff */
[C---:B------:R-:W-:Y:S02]  /*0240*/  LOP3.LUT R25, R24.reuse, 0x80, RZ, 0xfc, !PT ;  /* 0x0000008018197812 */ /* 0x040fe400078efcff */
[C---:B------:R-:W-:Y:S02]  /*0250*/  LOP3.LUT R26, R24.reuse, 0xc0, RZ, 0xfc, !PT ;  /* 0x000000c0181a7812 */ /* 0x040fe400078efcff */
[C---:B------:R-:W-:Y:S02]  /*0260*/  LOP3.LUT R18, R24.reuse, R3, RZ, 0xfc, !PT ;  /* 0x0000000318127212 */ /* 0x040fe400078efcff */
[----:B------:R-:W-:Y:S02]  /*0270*/  LEA.HI R3, R24, UR4, RZ, 0x1c ;  /* 0x0000000418037c11 */ /* 0x000fe4000f8fe0ff */
[----:B------:R-:W-:-:S02]  /*0280*/  LEA.HI R23, R23, UR4, RZ, 0x1c ;  /* 0x0000000417177c11 */ /* 0x000fc4000f8fe0ff */
[----:B------:R-:W-:Y:S02]  /*0290*/  LEA.HI R17, R25, UR4, RZ, 0x1c ;  /* 0x0000000419117c11 */ /* 0x000fe4000f8fe0ff */
[----:B------:R-:W-:Y:S01]  /*02a0*/  LEA.HI R25, R26, UR4, RZ, 0x1c ;  /* 0x000000041a197c11 */ /* 0x000fe2000f8fe0ff */
[C---:B------:R-:W-:Y:S01]  /*02b0*/  IMAD R3, R18.reuse, 0x4, R3 ;  /* 0x0000000412037824 */ /* 0x040fe200078e0203 */
[----:B------:R-:W-:Y:S01]  /*02c0*/  SHF.R.U32.HI R26, RZ, 0x2, R20 ;  /* 0x00000002ff1a7819 */ /* 0x000fe20000011614 */
[C---:B------:R-:W-:Y:S02]  /*02d0*/  IMAD R16, R18.reuse, 0x4, R23 ;  /* 0x0000000412107824 */ /* 0x040fe400078e0217 */
[C---:B------:R-:W-:Y:S02]  /*02e0*/  IMAD R17, R18.reuse, 0x4, R17 ;  /* 0x0000000412117824 */ /* 0x040fe400078e0211 */
[----:B------:R-:W-:Y:S01]  /*02f0*/  IMAD R18, R18, 0x4, R25 ;  /* 0x0000000412127824 */ /* 0x000fe200078e0219 */
[-C--:B--2---:R-:W-:Y:S01]  /*0300*/  FSETP.GEU.AND P3, PT, R12, -R4.reuse, PT ;  /* 0x800000040c00720b */ /* 0x084fe20003f6e000 */
[----:B------:R-:W-:Y:S01]  /*0310*/  FADD R12, R4, R12 ;  /* 0x0000000c040c7221 */ /* 0x000fe20000000000 */
[----:B------:R-:W-:Y:S01]  /*0320*/  FADD R24, R5, R13 ;  /* 0x0000000d05187221 */ /* 0x000fe20000000000 */
[----:B------:R-:W-:Y:S01]  /*0330*/  FADD R25, R6, R14 ;  /* 0x0000000e06197221 */ /* 0x000fe20000000000 */
[----:B------:R-:W-:Y:S01]  /*0340*/  FSETP.GEU.AND P2, PT, R13, -R5, PT ;  /* 0x800000050d00720b */ /* 0x000fe20003f4e000 */
[----:B------:R-:W-:Y:S01]  /*0350*/  FADD R23, R7, R15 ;  /* 0x0000000f07177221 */ /* 0x000fe20000000000 */
[----:B---3--:R-:W-:Y:S01]  /*0360*/  FSETP.GEU.AND P1, PT, R8, -R4, PT ;  /* 0x800000040800720b */ /* 0x008fe20003f2e000 */
[----:B------:R-:W-:Y:S01]  /*0370*/  FADD R8, R4, R8 ;  /* 0x0000000804087221 */ /* 0x000fe20000000000 */
[----:B------:R-:W-:Y:S01]  /*0380*/  LOP3.LUT R13, R26, 0x1c, RZ, 0xc0, !PT ;  /* 0x0000001c1a0d7812 */ /* 0x000fe200078ec0ff */
[----:B------:R-:W-:Y:S01]  /*0390*/  FADD R26, R5, R9 ;  /* 0x00000009051a7221 */ /* 0x000fe20000000000 */
[----:B------:R-:W-:Y:S01]  /*03a0*/  STS [R3], R12 ;  /* 0x0000000c03007388 */ /* 0x000fe20000000800 */
[----:B------:R-:W-:Y:S01]  /*03b0*/  FADD R27, R6, R10 ;  /* 0x0000000a061b7221 */ /* 0x000fe20000000000 */
[----:B------:R-:W-:-:S02]  /*03c0*/  FADD R28, R7, R11 ;  /* 0x0000000b071c7221 */ /* 0x000fc40000000000 */
[----:B------:R-:W-:Y:S04]  /*03d0*/  STS [R16+0x100], R24 ;  /* 0x0001001810007388 */ /* 0x000fe80000000800 */
[----:B------:R1:W-:Y:S04]  /*03e0*/  STS [R17+0x200], R25 ;  /* 0x0002001911007388 */ /* 0x0003e80000000800 */
[----:B------:R-:W-:Y:S04]  /*03f0*/  STS [R18+0x300], R23 ;  /* 0x0003001712007388 */ /* 0x000fe80000000800 */
[----:B------:R-:W-:Y:S04]  /*0400*/  STS [R3+0x80], R8 ;  /* 0x0000800803007388 */ /* 0x000fe80000000800 */
[----:B------:R-:W-:Y:S04]  /*0410*/  STS [R16+0x180], R26 ;  /* 0x0001801a10007388 */ /* 0x000fe80000000800 */
[----:B------:R-:W-:Y:S04]  /*0420*/  STS [R17+0x280], R27 ;  /* 0x0002801b11007388 */ /* 0x000fe80000000800 */
[----:B------:R-:W-:Y:S01]  /*0430*/  STS [R18+0x380], R28 ;  /* 0x0003801c12007388 */ /* 0x000fe20000000800 */
[----:B------:R-:W-:Y:S01]  /*0440*/  LOP3.LUT R4, R21, 0x1fc, RZ, 0xc0, !PT ;  /* 0x000001fc15047812 */ /* 0x000fe200078ec0ff */
[----:B------:R-:W-:Y:S01]  /*0450*/  VIADD R13, R13, UR4 ;  /* 0x000000040d0d7c36 */ /* 0x000fe20008000000 */
[----:B------:R-:W-:Y:S01]  /*0460*/  BAR.SYNC.DEFER_BLOCKING 0x0 ;  /* 0x0000000000007b1d */ /* 0x000fe20000010000 */
[----:B------:R-:W-:-:S02]  /*0470*/  FSETP.GEU.AND P4, PT, R9, -R5, PT ;  /* 0x800000050900720b */ /* 0x000fc40003f8e000 */
[----:B------:R-:W-:Y:S02]  /*0480*/  FSEL R9, R12, RZ, P3 ;  /* 0x000000ff0c097208 */ /* 0x000fe40001800000 */
[-C--:B------:R-:W-:Y:S01]  /*0490*/  FSETP.GEU.AND P3, PT, R10, -R6.reuse, PT ;  /* 0x800000060a00720b */ /* 0x080fe20003f6e000 */
[----:B------:R-:W-:Y:S01]  /*04a0*/  IMAD R10, R4, 0x4, R13 ;  /* 0x00000004040a7824 */ /* 0x000fe200078e020d */
[----:B------:R-:W-:Y:S02]  /*04b0*/  FSETP.GEU.AND P6, PT, R14, -R6, PT ;  /* 0x800000060e00720b */ /* 0x000fe40003fce000 */
[----:B------:R-:W-:Y:S02]  /*04c0*/  FSETP.GEU.AND P5, PT, R15, -R7, PT ;  /* 0x800000070f00720b */ /* 0x000fe40003fae000 */
[----:B------:R-:W-:Y:S04]  /*04d0*/  LDS R12, [R10] ;  /* 0x000000000a0c7984 */ /* 0x000fe80000000800 */
[----:B------:R-:W-:Y:S04]  /*04e0*/  LDS R13, [R10+0x4] ;  /* 0x000004000a0d7984 */ /* 0x000fe80000000800 */
[----:B------:R-:W-:Y:S04]  /*04f0*/  LDS R14, [R10+0x8] ;  /* 0x000008000a0e7984 */ /* 0x000fe80000000800 */
[----:B------:R-:W2:Y:S01]  /*0500*/  LDS R15, [R10+0xc] ;  /* 0x00000c000a0f7984 */ /* 0x000ea20000000800 */
[----:B------:R-:W-:-:S04]  /*0510*/  SHF.R.U32.HI R6, RZ, 0x4, R20 ;  /* 0x00000004ff067819 */ /* 0x000fc80000011614 */
[----:B------:R-:W-:Y:S02]  /*0520*/  SGXT.U32 R6, R6, 0x3 ;  /* 0x000000030606781a */ /* 0x000fe40000000000 */
[----:B------:R-:W-:Y:S02]  /*0530*/  LOP3.LUT R5, R4, 0x200, RZ, 0xfc, !PT ;  /* 0x0000020004057812 */ /* 0x000fe400078efcff */
[----:B------:R-:W-:Y:S02]  /*0540*/  LOP3.LUT R19, R19, R6, RZ, 0xfc, !PT ;  /* 0x0000000613137212 */ /* 0x000fe400078efcff */
[----:B------:R-:W-:Y:S02]  /*0550*/  LOP3.LUT R21, R22, 0x3c, R21, 0xf8, !PT ;  /* 0x0000003c16157812 */ /* 0x000fe400078ef815 */
[----:B-1----:R-:W-:Y:S02]  /*0560*/  FSEL R25, R25, RZ, P6 ;  /* 0x000000ff19197208 */ /* 0x002fe40003000000 */
[----:B------:R-:W-:-:S02]  /*0570*/  ISETP.GE.AND P6, PT, R19, 0x10, PT ;  /* 0x000000101300780c */ /* 0x000fc40003fc6270 */
[----:B------:R-:W-:Y:S02]  /*0580*/  SHF.R.U32.HI R5, RZ, 0x4, R5 ;  /* 0x00000004ff057819 */ /* 0x000fe40000011605 */
[----:B------:R-:W-:Y:S02]  /*0590*/  FSEL R24, R24, RZ, P2 ;  /* 0x000000ff18187208 */ /* 0x000fe40001000000 */
[----:B------:R-:W-:Y:S01]  /*05a0*/  FSETP.GEU.AND P2, PT, R11, -R7, PT ;  /* 0x800000070b00720b */ /* 0x000fe20003f4e000 */
[----:B------:R-:W-:Y:S01]  /*05b0*/  IMAD R11, R19, 0x1000, R21 ;  /* 0x00001000130b7824 */ /* 0x000fe200078e0215 */
[----:B------:R-:W-:-:S03]  /*05c0*/  LOP3.LUT R5, R5, 0x3c, RZ, 0xc0, !PT ;  /* 0x0000003c05057812 */ /* 0x000fc600078ec0ff */
[----:B0-----:R-:W-:-:S04]  /*05d0*/  IMAD.WIDE R6, R11, 0x4, R30 ;  /* 0x000000040b067825 */ /* 0x001fc800078e021e */
[----:B------:R-:W-:Y:S01]  /*05e0*/  VIADD R5, R5, UR4 ;  /* 0x0000000405057c36 */ /* 0x000fe20008000000 */
[----:B------:R-:W-:Y:S01]  /*05f0*/  LOP3.LUT R20, R19, 0x8, RZ, 0xfc, !PT ;  /* 0x0000000813147812 */ /* 0x000fe200078efcff */
[----:B------:R-:W-:Y:S01]  /*0600*/  ULDC.64 UR4, c[0x0][0x230] ;  /* 0x00008c0000047ab9 */ /* 0x000fe20000000a00 */
[----:B--2---:R0:W-:Y:S02]  /*0610*/  @!P6 STG.E.128 desc[UR6][R6.64], R12 ;  /* 0x0000000c0600e986 */ /* 0x0041e4000c101d06 */
[----:B0-----:R-:W-:-:S05]  /*0620*/  IMAD R15, R4, 0x4, R5 ;  /* 0x00000004040f7824 */ /* 0x001fca00078e0205 */
[----:B------:R-:W-:Y:S04]  /*0630*/  LDS R4, [R15+0x800] ;  /* 0x000800000f047984 */ /* 0x000fe80000000800 */
[----:B------:R-:W-:Y:S04]  /*0640*/  LDS R5, [R15+0x804] ;  /* 0x000804000f057984 */ /* 0x000fe80000000800 */
[----:B------:R-:W-:Y:S04]  /*0650*/  LDS R6, [R15+0x808] ;  /* 0x000808000f067984 */ /* 0x000fe80000000800 */
[----:B------:R-:W0:Y:S01]  /*0660*/  LDS R7, [R15+0x80c] ;  /* 0x00080c000f077984 */ /* 0x000e220000000800 */
[----:B------:R-:W-:-:S02]  /*0670*/  FSEL R23, R23, RZ, P5 ;  /* 0x000000ff17177208 */ /* 0x000fc40002800000 */
[C---:B------:R-:W-:Y:S01]  /*0680*/  ISETP.GE.AND P5, PT, R20.reuse, 0x10, PT ;  /* 0x000000101400780c */ /* 0x040fe20003fa6270 */
[----:B------:R-:W-:-:S04]  /*0690*/  IMAD R19, R20, 0x1000, R21 ;  /* 0x0000100014137824 */ /* 0x000fc800078e0215 */
[----:B------:R-:W-:Y:S01]  /*06a0*/  IMAD.WIDE R30, R19, 0x4, R30 ;  /* 0x00000004131e7825 */ /* 0x000fe200078e021e */
[----:B------:R-:W-:Y:S02]  /*06b0*/  FSEL R8, R8, RZ, P1 ;  /* 0x000000ff08087208 */ /* 0x000fe40000800000 */
[----:B------:R-:W-:Y:S02]  /*06c0*/  FSEL R21, R26, RZ, P4 ;  /* 0x000000ff1a157208 */ /* 0x000fe40002000000 */
[----:B------:R-:W-:-:S03]  /*06d0*/  FSEL R20, R27, RZ, P3 ;  /* 0x000000ff1b147208 */ /* 0x000fc60001800000 */
[----:B0-----:R-:W-:Y:S01]  /*06e0*/  @!P5 STG.E.128 desc[UR6][R30.64], R4 ;  /* 0x000000041e00d986 */ /* 0x001fe2000c101d06 */
[----:B------:R-:W-:Y:S01]  /*06f0*/  BAR.SYNC.DEFER_BLOCKING 0x0 ;  /* 0x0000000000007b1d */ /* 0x000fe20000010000 */
[----:B------:R-:W-:-:S05]  /*0700*/  FSEL R27, R28, RZ, P2 ;  /* 0x000000ff1c1b7208 */ /* 0x000fca0001000000 */
[----:B------:R-:W-:Y:S04]  /*0710*/  STS [R3], R9 ;  /* 0x0000000903007388 */ /* 0x000fe80000000800 */
[----:B------:R-:W-:Y:S04]  /*0720*/  STS [R16+0x100], R24 ;  /* 0x0001001810007388 */ /* 0x000fe80000000800 */
[----:B------:R-:W-:Y:S04]  /*0730*/  STS [R17+0x200], R25 ;  /* 0x0002001911007388 */ /* 0x000fe80000000800 */
[----:B------:R-:W-:Y:S04]  /*0740*/  STS [R18+0x300], R23 ;  /* 0x0003001712007388 */ /* 0x000fe80000000800 */
[----:B------:R-:W-:Y:S04]  /*0750*/  STS [R3+0x80], R8 ;  /* 0x0000800803007388 */ /* 0x000fe80000000800 */
[----:B------:R-:W-:Y:S04]  /*0760*/  STS [R16+0x180], R21 ;  /* 0x0001801510007388 */ /* 0x000fe80000000800 */
[----:B------:R0:W-:Y:S04]  /*0770*/  STS [R17+0x280], R20 ;  /* 0x0002801411007388 */ /* 0x0001e80000000800 */
[----:B------:R-:W-:Y:S01]  /*0780*/  STS [R18+0x380], R27 ;  /* 0x0003801b12007388 */ /* 0x000fe20000000800 */
[----:B------:R-:W-:Y:S08]  /*0790*/  BAR.SYNC.DEFER_BLOCKING 0x0 ;  /* 0x0000000000007b1d */ /* 0x000ff00000010000 */
[----:B0-----:R-:W0:Y:S01]  /*07a0*/  LDC.64 R16, c[0x0][0x228] ;  /* 0x00008a00ff107b82 */ /* 0x001e220000000a00 */
[----:B------:R-:W-:Y:S04]  /*07b0*/  LDS R4, [R10] ;  /* 0x000000000a047984 */ /* 0x000fe80000000800 */
[----:B------:R-:W-:Y:S04]  /*07c0*/  LDS R5, [R10+0x4] ;  /* 0x000004000a057984 */ /* 0x000fe80000000800 */
[----:B------:R-:W-:Y:S04]  /*07d0*/  LDS R6, [R10+0x8] ;  /* 0x000008000a067984 */ /* 0x000fe80000000800 */
[----:B------:R1:W2:Y:S04]  /*07e0*/  LDS R7, [R10+0xc] ;  /* 0x00000c000a077984 */ /* 0x0002a80000000800 */
[----:B------:R-:W-:Y:S04]  /*07f0*/  LDS R12, [R15+0x800] ;  /* 0x000800000f0c7984 */ /* 0x000fe80000000800 */
[----:B------:R-:W-:Y:S04]  /*0800*/  LDS R13, [R15+0x804] ;  /* 0x000804000f0d7984 */ /* 0x000fe80000000800 */
[----:B------:R-:W-:Y:S04]  /*0810*/  LDS R14, [R15+0x808] ;  /* 0x000808000f0e7984 */ /* 0x000fe80000000800 */
[----:B------:R-:W3:Y:S01]  /*0820*/  LDS R15, [R15+0x80c] ;  /* 0x00080c000f0f7984 */ /* 0x000ee20000000800 */
[----:B------:R-:W-:-:S02]  /*0830*/  FSETP.GTU.AND P4, PT, R23, RZ, PT ;  /* 0x000000ff1700720b */ /* 0x000fc40003f8c000 */
[----:B------:R-:W-:Y:S02]  /*0840*/  FSETP.GTU.AND P3, PT, R25, RZ, PT ;  /* 0x000000ff1900720b */ /* 0x000fe40003f6c000 */
[----:B------:R-:W-:Y:S02]  /*0850*/  FSETP.GTU.AND P2, PT, R24, RZ, PT ;  /* 0x000000ff1800720b */ /* 0x000fe40003f4c000 */
[----:B------:R-:W-:Y:S02]  /*0860*/  FSETP.GTU.AND P1, PT, R9, RZ, PT ;  /* 0x000000ff0900720b */ /* 0x000fe40003f2c000 */
[----:B------:R-:W-:Y:S02]  /*0870*/  SEL R3, RZ, 0x1, P4 ;  /* 0x00000001ff037807 */ /* 0x000fe40002000000 */
[----:B-1----:R-:W-:Y:S02]  /*0880*/  SEL R10, RZ, 0x1, P3 ;  /* 0x00000001ff0a7807 */ /* 0x002fe40001800000 */
[----:B------:R-:W-:-:S02]  /*0890*/  SEL R9, RZ, 0x1, P2 ;  /* 0x00000001ff097807 */ /* 0x000fc40001000000 */
[----:B------:R-:W-:Y:S02]  /*08a0*/  SEL R18, RZ, 0x1, P1 ;  /* 0x00000001ff127807 */ /* 0x000fe40000800000 */
[----:B------:R-:W-:Y:S02]  /*08b0*/  FSETP.GTU.AND P4, PT, R27, RZ, PT ;  /* 0x000000ff1b00720b */ /* 0x000fe40003f8c000 */
[----:B------:R-:W-:Y:S02]  /*08c0*/  FSETP.GTU.AND P3, PT, R20, RZ, PT ;  /* 0x000000ff1400720b */ /* 0x000fe40003f6c000 */
[----:B------:R-:W-:Y:S02]  /*08d0*/  FSETP.GTU.AND P1, PT, R8, RZ, PT ;  /* 0x000000ff0800720b */ /* 0x000fe40003f2c000 */
[----:B------:R-:W-:Y:S02]  /*08e0*/  FSETP.GTU.AND P2, PT, R21, RZ, PT ;  /* 0x000000ff1500720b */ /* 0x000fe40003f4c000 */
[----:B------:R-:W-:-:S02]  /*08f0*/  PRMT R18, R18, 0x3340, R9 ;  /* 0x0000334012127816 */ /* 0x000fc40000000009 */
[----:B------:R-:W-:Y:S02]  /*0900*/  SEL R8, RZ, 0x1, P4 ;  /* 0x00000001ff087807 */ /* 0x000fe40002000000 */
[----:B------:R-:W-:Y:S02]  /*0910*/  SEL R9, RZ, 0x1, P3 ;  /* 0x00000001ff097807 */ /* 0x000fe40001800000 */
[----:B------:R-:W-:Y:S02]  /*0920*/  PRMT R3, R10, 0x3340, R3 ;  /* 0x000033400a037816 */ /* 0x000fe40000000003 */
[----:B------:R-:W-:Y:S02]  /*0930*/  SEL R10, RZ, 0x1, P2 ;  /* 0x00000001ff0a7807 */ /* 0x000fe40001000000 */
[----:B------:R-:W-:Y:S02]  /*0940*/  SEL R21, RZ, 0x1, P1 ;  /* 0x00000001ff157807 */ /* 0x000fe40000800000 */
[----:B------:R-:W-:-:S02]  /*0950*/  PRMT R20, R9, 0x3340, R8 ;  /* 0x0000334009147816 */ /* 0x000fc40000000008 */
[----:B------:R-:W-:Y:S02]  /*0960*/  IADD3 R8, P1, R0, UR4, RZ ;  /* 0x0000000400087c10 */ /* 0x000fe4000ff3e0ff */
[----:B------:R-:W-:Y:S01]  /*0970*/  PRMT R21, R21, 0x3340, R10 ;  /* 0x0000334015157816 */ /* 0x000fe2000000000a */
[----:B0-----:R-:W-:Y:S01]  /*0980*/  IMAD.WIDE R10, R11, 0x4, R16 ;  /* 0x000000040b0a7825 */ /* 0x001fe200078e0210 */
[----:B------:R-:W-:Y:S02]  /*0990*/  PRMT R3, R18, 0x5410, R3 ;  /* 0x0000541012037816 */ /* 0x000fe40000000003 */
[----:B------:R-:W-:Y:S01]  /*09a0*/  LEA.HI.X.SX32 R9, R0, UR5, 0x1, P1 ;  /* 0x0000000500097c11 */ /* 0x000fe200088f0eff */
[----:B------:R-:W-:Y:S01]  /*09b0*/  IMAD.WIDE R16, R19, 0x4, R16 ;  /* 0x0000000413107825 */ /* 0x000fe200078e0210 */
[----:B------:R-:W-:Y:S01]  /*09c0*/  IADD3 R18, P1, R2, UR4, RZ ;  /* 0x0000000402127c10 */ /* 0x000fe2000ff3e0ff */
[----:B--2---:R0:W-:Y:S03]  /*09d0*/  @!P6 STG.E.128 desc[UR6][R10.64], R4 ;  /* 0x000000040a00e986 */ /* 0x0041e6000c101d06 */
[----:B------:R-:W-:Y:S01]  /*09e0*/  LEA.HI.X.SX32 R19, R2, UR5, 0x1, P1 ;  /* 0x0000000502137c11 */ /* 0x000fe200088f0eff */
[----:B---3--:R0:W-:Y:S01]  /*09f0*/  @!P5 STG.E.128 desc[UR6][R16.64], R12 ;  /* 0x0000000c1000d986 */ /* 0x0081e2000c101d06 */
[----:B------:R-:W-:-:S03]  /*0a00*/  PRMT R21, R21, 0x5410, R20 ;  /* 0x0000541015157816 */ /* 0x000fc60000000014 */
[----:B------:R0:W-:Y:S02]  /*0a10*/  @!P0 STG.E desc[UR6][R8.64], R3 ;  /* 0x0000000308008986 */ /* 0x0001e4000c101906 */
[----:B0-----:R-:W-:Y:S05]  /*0a20*/  @P0 EXIT ;  /* 0x000000000000094d */ /* 0x001fea0003800000 */
[----:B------:R-:W-:Y:S01]  /*0a30*/  STG.E desc[UR6][R18.64], R21 ;  /* 0x0000001512007986 */ /* 0x000fe2000c101906 */
[----:B------:R-:W-:Y:S05]  /*0a40*/  EXIT ;  /* 0x000000000000794d */ /* 0x000fea0003800000 */
.L_x_0:
[----:B------:R-:W-:-:S00]  /*0a50*/  BRA `(.L_x_0) ;  /* 0xfffffffc00fc7947 */ /* 0x000fc0000383ffff */
[----:B------:R-:W-:-:S00]  /*0a60*/  NOP ;  /* 0x0000000000007918 */ /* 0x000fc00000000000 */
        /* <DEDUP_REMOVED lines=9> */
.L_x_1:


//--------------------- .nv.shared.triton_poi_fused_convolution_relu_threshold_backward_2 --------------------------
	.section	.nv.shared.triton_poi_fused_convolution_relu_threshold_backward_2,"aw",@nobits
	.sectionflags	@""
	.align	16
	.zero		1024


//--------------------- .nv.constant0.triton_poi_fused_convolution_relu_threshold_backward_2 --------------------------
	.section	.nv.constant0.triton_poi_fused_convolution_relu_threshold_backward_2,"a",@progbits
	.sectionflags	@""
	.align	4
.nv.constant0.triton_poi_fused_convolution_relu_threshold_backward_2:
	.zero		576
